//
// Generated by NVIDIA NVVM Compiler
//
// Compiler Build ID: CL-36424714
// Cuda compilation tools, release 13.0, V13.0.88
// Based on NVVM 20.0.0
//

.version 9.0
.target sm_100
.address_size 64

	// .globl	_Z14kmeans_averagePiS_

.visible .entry _Z14kmeans_averagePiS_(
	.param .u64 .ptr .align 1 _Z14kmeans_averagePiS__param_0,
	.param .u64 .ptr .align 1 _Z14kmeans_averagePiS__param_1
)
{
	.reg .pred 	%p<2>;
	.reg .b32 	%r<9>;
	.reg .b64 	%rd<11>;

	ld.param.u64 	%rd2, [_Z14kmeans_averagePiS__param_0];
	ld.param.u64 	%rd3, [_Z14kmeans_averagePiS__param_1];
	cvta.to.global.u64 	%rd1, %rd2;
	cvta.to.global.u64 	%rd4, %rd3;
	mov.u32 	%r3, %ctaid.x;
	mov.u32 	%r4, %ntid.x;
	mov.u32 	%r5, %tid.x;
	mad.lo.s32 	%r1, %r3, %r4, %r5;
	mul.wide.s32 	%rd5, %r1, 4;
	add.s64 	%rd6, %rd4, %rd5;
	ld.global.u32 	%r2, [%rd6];
	setp.ne.s32 	%p1, %r2, 0;
	@%p1 bra 	$L__BB0_2;
	add.s64 	%rd10, %rd1, %rd5;
	mov.b32 	%r8, 0;
	st.global.u32 	[%rd10], %r8;
	bra.uni 	$L__BB0_3;
$L__BB0_2:
	add.s64 	%rd8, %rd1, %rd5;
	ld.global.u32 	%r6, [%rd8];
	div.s32 	%r7, %r6, %r2;
	st.global.u32 	[%rd8], %r7;
$L__BB0_3:
	ret;

}


// ===== COMPILED SASS (sm_100) =====

	.target	sm_100

	.elftype	@"ET_EXEC"


//--------------------- .note.nv.tkinfo           --------------------------
	.section	.note.nv.tkinfo,"",@"SHT_NOTE"
	.sectionflags	@"SHF_NOTE_NV_TKINFO"
	.tkinfo
        /*0018*/ 	.word	0x00000002
        /*0030*/ 	.string	""
        /*0030*/ 	.string	"ptxas"
        /*0030*/ 	.string	"Cuda compilation tools, release 13.0, V13.0.88"
        /*0030*/ 	.string	"Build cuda_13.0.r13.0/compiler.36424714_0"
        /*0030*/ 	.string	"-arch sm_100 -m 64 "



//--------------------- .note.nv.cuinfo           --------------------------
	.section	.note.nv.cuinfo,"",@"SHT_NOTE"
	.sectionflags	@"SHF_NOTE_NV_CUINFO"
        /*0018*/ 	.short	0x0002
        /*001a*/ 	.short	0x0064
        /*001c*/ 	.short	0x0082
	.zero		2


//--------------------- .nv.info                  --------------------------
	.section	.nv.info,"",@"SHT_CUDA_INFO"
	.align	4


	//----- nvinfo : EIATTR_REGCOUNT
	.align		4
        /*0000*/ 	.byte	0x04, 0x2f
        /*0002*/ 	.short	(.L_1 - .L_0)
	.align		4
.L_0:
        /*0004*/ 	.word	index@(_Z14kmeans_averagePiS_)
        /*0008*/ 	.word	0x0000000e


	//----- nvinfo : EIATTR_FRAME_SIZE
	.align		4
.L_1:
        /*000c*/ 	.byte	0x04, 0x11
        /*000e*/ 	.short	(.L_3 - .L_2)
	.align		4
.L_2:
        /*0010*/ 	.word	index@(_Z14kmeans_averagePiS_)
        /*0014*/ 	.word	0x00000000


	//----- nvinfo : EIATTR_MIN_STACK_SIZE
	.align		4
.L_3:
        /*0018*/ 	.byte	0x04, 0x12
        /*001a*/ 	.short	(.L_5 - .L_4)
	.align		4
.L_4:
        /*001c*/ 	.word	index@(_Z14kmeans_averagePiS_)
        /*0020*/ 	.word	0x00000000
.L_5:


//--------------------- .nv.compat                --------------------------
	.section	.nv.compat,"",@"SHT_CUDA_COMPAT_INFO"
	.align	4
        /*0000*/ 	.byte	0x02, 0x09, 0x00, 0x00, 0x02, 0x02, 0x01, 0x00, 0x02, 0x05, 0x05, 0x00, 0x03, 0x07, 0x01, 0x01
        /*0010*/ 	.byte	0x02, 0x03, 0x00, 0x00, 0x02, 0x06, 0x01, 0x00, 0x04, 0x0b, 0x08, 0x00, 0x09, 0x00, 0x00, 0x00
        /*0020*/ 	.byte	0x00, 0x00, 0x00, 0x00


//--------------------- .nv.info._Z14kmeans_averagePiS_ --------------------------
	.section	.nv.info._Z14kmeans_averagePiS_,"",@"SHT_CUDA_INFO"
	.sectionflags	@""
	.align	4


	//----- nvinfo : EIATTR_CUDA_API_VERSION
	.align		4
        /*0000*/ 	.byte	0x04, 0x37
        /*0002*/ 	.short	(.L_7 - .L_6)
.L_6:
        /*0004*/ 	.word	0x00000082


	//----- nvinfo : EIATTR_KPARAM_INFO
	.align		4
.L_7:
        /*0008*/ 	.byte	0x04, 0x17
        /*000a*/ 	.short	(.L_9 - .L_8)
.L_8:
        /*000c*/ 	.word	0x00000000
        /*0010*/ 	.short	0x0001
        /*0012*/ 	.short	0x0008
        /*0014*/ 	.byte	0x00, 0xf5, 0x21, 0x00


	//----- nvinfo : EIATTR_KPARAM_INFO
	.align		4
.L_9:
        /*0018*/ 	.byte	0x04, 0x17
        /*001a*/ 	.short	(.L_11 - .L_10)
.L_10:
        /*001c*/ 	.word	0x00000000
        /*0020*/ 	.short	0x0000
        /*0022*/ 	.short	0x0000
        /*0024*/ 	.byte	0x00, 0xf5, 0x21, 0x00


	//----- nvinfo : EIATTR_SPARSE_MMA_MASK
	.align		4
.L_11:
        /*0028*/ 	.byte	0x03, 0x50
        /*002a*/ 	.short	0x0000


	//----- nvinfo : EIATTR_MAXREG_COUNT
	.align		4
        /*002c*/ 	.byte	0x03, 0x1b
        /*002e*/ 	.short	0x00ff


	//----- nvinfo : EIATTR_MERCURY_ISA_VERSION
	.align		4
        /*0030*/ 	.byte	0x03, 0x5f
        /*0032*/ 	.short	0x0101


	//----- nvinfo : EIATTR_VRC_CTA_INIT_COUNT
	.align		4
        /*0034*/ 	.byte	0x02, 0x4a
	.zero		1
	.zero		1


	//----- nvinfo : EIATTR_EXIT_INSTR_OFFSETS
	.align		4
        /*0038*/ 	.byte	0x04, 0x1c
        /*003a*/ 	.short	(.L_13 - .L_12)


	//   ....[0]....
.L_12:
        /*003c*/ 	.word	0x000000d0


	//   ....[1]....
        /*0040*/ 	.word	0x00000280


	//----- nvinfo : EIATTR_CBANK_PARAM_SIZE
	.align		4
.L_13:
        /*0044*/ 	.byte	0x03, 0x19
        /*0046*/ 	.short	0x0010


	//----- nvinfo : EIATTR_PARAM_CBANK
	.align		4
        /*0048*/ 	.byte	0x04, 0x0a
        /*004a*/ 	.short	(.L_15 - .L_14)
	.align		4
.L_14:
        /*004c*/ 	.word	index@(.nv.constant0._Z14kmeans_averagePiS_)
        /*0050*/ 	.short	0x0380
        /*0052*/ 	.short	0x0010


	//----- nvinfo : EIATTR_SW_WAR
	.align		4
.L_15:
        /*0054*/ 	.byte	0x04, 0x36
        /*0056*/ 	.short	(.L_17 - .L_16)
.L_16:
        /*0058*/ 	.word	0x00000008
.L_17:


//--------------------- .nv.callgraph             --------------------------
	.section	.nv.callgraph,"",@"SHT_CUDA_CALLGRAPH"
	.align	4
	.sectionentsize	8
	.align		4
        /*0000*/ 	.word	0x00000000
	.align		4
        /*0004*/ 	.word	0xffffffff
	.align		4
        /*0008*/ 	.word	0x00000000
	.align		4
        /*000c*/ 	.word	0xfffffffe
	.align		4
        /*0010*/ 	.word	0x00000000
	.align		4
        /*0014*/ 	.word	0xfffffffd
	.align		4
        /*0018*/ 	.word	0x00000000
	.align		4
        /*001c*/ 	.word	0xfffffffc


//--------------------- .text._Z14kmeans_averagePiS_ --------------------------
	.section	.text._Z14kmeans_averagePiS_,"ax",@progbits
	.align	128
        .global         _Z14kmeans_averagePiS_
        .type           _Z14kmeans_averagePiS_,@function
        .size           _Z14kmeans_averagePiS_,(.L_x_1 - _Z14kmeans_averagePiS_)
        .other          _Z14kmeans_averagePiS_,@"STO_CUDA_ENTRY STV_DEFAULT"
_Z14kmeans_averagePiS_:
.text._Z14kmeans_averagePiS_:
[----:B------:R-:W-:Y:S01]  /*0000*/  LDC R1, c[0x0][0x37c] ;  /* 0x0000df00ff017b82 */ /* 0x000fe20000000800 */
[----:B------:R-:W0:Y:S07]  /*0010*/  S2R R0, SR_TID.X ;  /* 0x0000000000007919 */ /* 0x000e2e0000002100 */
[----:B------:R-:W0:Y:S01]  /*0020*/  S2UR UR6, SR_CTAID.X ;  /* 0x00000000000679c3 */ /* 0x000e220000002500 */
[----:B------:R-:W1:Y:S07]  /*0030*/  LDCU.64 UR4, c[0x0][0x358] ;  /* 0x00006b00ff0477ac */ /* 0x000e6e0008000a00 */
[----:B------:R-:W0:Y:S08]  /*0040*/  LDC R7, c[0x0][0x360] ;  /* 0x0000d800ff077b82 */ /* 0x000e300000000800 */
[----:B------:R-:W2:Y:S01]  /*0050*/  LDC.64 R2, c[0x0][0x388] ;  /* 0x0000e200ff027b82 */ /* 0x000ea20000000a00 */
[----:B0-----:R-:W-:-:S04]  /*0060*/  IMAD R7, R7, UR6, R0 ;  /* 0x0000000607077c24 */ /* 0x001fc8000f8e0200 */
[----:B--2---:R-:W-:-:S05]  /*0070*/  IMAD.WIDE R2, R7, 0x4, R2 ;  /* 0x0000000407027825 */ /* 0x004fca00078e0202 */
[----:B-1----:R-:W2:Y:S02]  /*0080*/  LDG.E R0, desc[UR4][R2.64] ;  /* 0x0000000402007981 */ /* 0x002ea4000c1e1900 */
[----:B--2---:R-:W-:-:S13]  /*0090*/  ISETP.NE.AND P0, PT, R0, RZ, PT ;  /* 0x000000ff0000720c */ /* 0x004fda0003f05270 */
[----:B------:R-:W0:Y:S02]  /*00a0*/  @!P0 LDC.64 R4, c[0x0][0x380] ;  /* 0x0000e000ff048b82 */ /* 0x000e240000000a00 */
[----:B0-----:R-:W-:-:S05]  /*00b0*/  @!P0 IMAD.WIDE R4, R7, 0x4, R4 ;  /* 0x0000000407048825 */ /* 0x001fca00078e0204 */
[----:B------:R0:W-:Y:S01]  /*00c0*/  @!P0 STG.E desc[UR4][R4.64], RZ ;  /* 0x000000ff04008986 */ /* 0x0001e2000c101904 */
[----:B------:R-:W-:Y:S05]  /*00d0*/  @!P0 EXIT ;  /* 0x000000000000894d */ /* 0x000fea0003800000 */
[----:B------:R-:W1:Y:S02]  /*00e0*/  LDC.64 R2, c[0x0][0x380] ;  /* 0x0000e000ff027b82 */ /* 0x000e640000000a00 */
[----:B-1----:R-:W-:-:S05]  /*00f0*/  IMAD.WIDE R2, R7, 0x4, R2 ;  /* 0x0000000407027825 */ /* 0x002fca00078e0202 */
[----:B------:R-:W2:Y:S01]  /*0100*/  LDG.E R11, desc[UR4][R2.64] ;  /* 0x00000004020b7981 */ /* 0x000ea2000c1e1900 */
[-C--:B------:R-:W-:Y:S02]  /*0110*/  IABS R7, R0.reuse ;  /* 0x0000000000077213 */ /* 0x080fe40000000000 */
[----:B------:R-:W-:Y:S02]  /*0120*/  IABS R10, R0 ;  /* 0x00000000000a7213 */ /* 0x000fe40000000000 */
[----:B------:R-:W1:Y:S08]  /*0130*/  I2F.RP R6, R7 ;  /* 0x0000000700067306 */ /* 0x000e700000209400 */
[----:B-1----:R-:W0:Y:S02]  /*0140*/  MUFU.RCP R6, R6 ;  /* 0x0000000600067308 */ /* 0x002e240000001000 */
[----:B0-----:R-:W-:-:S06]  /*0150*/  VIADD R4, R6, 0xffffffe ;  /* 0x0ffffffe06047836 */ /* 0x001fcc0000000000 */
[----:B------:R0:W1:Y:S02]  /*0160*/  F2I.FTZ.U32.TRUNC.NTZ R5, R4 ;  /* 0x0000000400057305 */ /* 0x000064000021f000 */
[----:B0-----:R-:W-:Y:S02]  /*0170*/  IMAD.MOV.U32 R4, RZ, RZ, RZ ;  /* 0x000000ffff047224 */ /* 0x001fe400078e00ff */
[----:B-1----:R-:W-:-:S04]  /*0180*/  IMAD.MOV R8, RZ, RZ, -R5 ;  /* 0x000000ffff087224 */ /* 0x002fc800078e0a05 */
[----:B------:R-:W-:Y:S01]  /*0190*/  IMAD R9, R8, R7, RZ ;  /* 0x0000000708097224 */ /* 0x000fe200078e02ff */
[----:B------:R-:W-:-:S03]  /*01a0*/  IADD3 R8, PT, PT, RZ, -R10, RZ ;  /* 0x8000000aff087210 */ /* 0x000fc60007ffe0ff */
[----:B------:R-:W-:Y:S01]  /*01b0*/  IMAD.HI.U32 R5, R5, R9, R4 ;  /* 0x0000000905057227 */ /* 0x000fe200078e0004 */
[----:B--2---:R-:W-:Y:S02]  /*01c0*/  IABS R6, R11 ;  /* 0x0000000b00067213 */ /* 0x004fe40000000000 */
[----:B------:R-:W-:-:S03]  /*01d0*/  LOP3.LUT R0, R11, R0, RZ, 0x3c, !PT ;  /* 0x000000000b007212 */ /* 0x000fc600078e3cff */
[----:B------:R-:W-:Y:S01]  /*01e0*/  IMAD.HI.U32 R5, R5, R6, RZ ;  /* 0x0000000605057227 */ /* 0x000fe200078e00ff */
[----:B------:R-:W-:-:S03]  /*01f0*/  ISETP.GE.AND P2, PT, R0, RZ, PT ;  /* 0x000000ff0000720c */ /* 0x000fc60003f46270 */
[----:B------:R-:W-:-:S05]  /*0200*/  IMAD R4, R5, R8, R6 ;  /* 0x0000000805047224 */ /* 0x000fca00078e0206 */
[----:B------:R-:W-:-:S13]  /*0210*/  ISETP.GT.U32.AND P1, PT, R7, R4, PT ;  /* 0x000000040700720c */ /* 0x000fda0003f24070 */
[----:B------:R-:W-:Y:S01]  /*0220*/  @!P1 IADD3 R4, PT, PT, R4, -R7, RZ ;  /* 0x8000000704049210 */ /* 0x000fe20007ffe0ff */
[----:B------:R-:W-:-:S03]  /*0230*/  @!P1 VIADD R5, R5, 0x1 ;  /* 0x0000000105059836 */ /* 0x000fc60000000000 */
[----:B------:R-:W-:-:S13]  /*0240*/  ISETP.GE.U32.AND P0, PT, R4, R7, PT ;  /* 0x000000070400720c */ /* 0x000fda0003f06070 */
[----:B------:R-:W-:-:S04]  /*0250*/  @P0 IADD3 R5, PT, PT, R5, 0x1, RZ ;  /* 0x0000000105050810 */ /* 0x000fc80007ffe0ff */
[----:B------:R-:W-:-:S05]  /*0260*/  @!P2 IADD3 R5, PT, PT, -R5, RZ, RZ ;  /* 0x000000ff0505a210 */ /* 0x000fca0007ffe1ff */
[----:B------:R-:W-:Y:S01]  /*0270*/  STG.E desc[UR4][R2.64], R5 ;  /* 0x0000000502007986 */ /* 0x000fe2000c101904 */
[----:B------:R-:W-:Y:S05]  /*0280*/  EXIT ;  /* 0x000000000000794d */ /* 0x000fea0003800000 */
.L_x_0:
[----:B------:R-:W-:-:S00]  /*0290*/  BRA `(.L_x_0) ;  /* 0xfffffffc00fc7947 */ /* 0x000fc0000383ffff */
[----:B------:R-:W-:-:S00]  /*02a0*/  NOP ;  /* 0x0000000000007918 */ /* 0x000fc00000000000 */
        /* <DEDUP_REMOVED lines=13> */
.L_x_1:


//--------------------- .nv.shared.reserved.0     --------------------------
	.section	.nv.shared.reserved.0,"aw",@nobits
	.weak		__nv_reservedSMEM_offset_0_alias
	.size		__nv_reservedSMEM_offset_0_alias, 0, 64
	.other		__nv_reservedSMEM_offset_0_alias,@"STO_CUDA_RESERVED_SHARED STV_DEFAULT"
__nv_reservedSMEM_offset_0_alias:
	.zero		0
	.zero		64


//--------------------- .nv.constant0._Z14kmeans_averagePiS_ --------------------------
	.section	.nv.constant0._Z14kmeans_averagePiS_,"a",@progbits
	.sectionflags	@""
	.align	4
.nv.constant0._Z14kmeans_averagePiS_:
	.zero		912


//--------------------- SYMBOLS --------------------------

	.type		.nv.reservedSmem.offset0,@object
	.size		.nv.reservedSmem.offset0,0x4
